//
// Generated by NVIDIA NVVM Compiler
//
// Compiler Build ID: CL-36424714
// Cuda compilation tools, release 13.0, V13.0.88
// Based on NVVM 20.0.0
//

.version 9.0
.target sm_100
.address_size 64

	// .globl	_Z8mash_gpuv
.global .attribute(.managed) .align 4 .b8 matrix[65536];
.global .attribute(.managed) .align 4 .b8 out_matrix_gpu[65536];

.visible .entry _Z8mash_gpuv()
{
	.reg .pred 	%p<3>;
	.reg .b32 	%r<22>;
	.reg .b64 	%rd<12>;

	mov.u32 	%r1, %ctaid.x;
	mov.u32 	%r2, %ntid.x;
	mov.u32 	%r3, %tid.x;
	mad.lo.s32 	%r4, %r1, %r2, %r3;
	shr.u32 	%r5, %r4, 7;
	and.b32  	%r6, %r5, 127;
	and.b32  	%r7, %r4, 127;
	and.b32  	%r8, %r4, 128;
	setp.eq.s32 	%p1, %r8, 0;
	shr.u32 	%r9, %r6, 1;
	sub.s32 	%r10, 128, %r6;
	shr.u32 	%r11, %r10, 1;
	add.s32 	%r12, %r11, %r6;
	selp.b32 	%r13, %r9, %r12, %p1;
	and.b32  	%r14, %r4, 1;
	setp.eq.b32 	%p2, %r14, 1;
	shr.u32 	%r15, %r7, 1;
	sub.s32 	%r16, 128, %r7;
	shr.u32 	%r17, %r16, 1;
	add.s32 	%r18, %r17, %r7;
	selp.b32 	%r19, %r18, %r15, %p2;
	shl.b32 	%r20, %r4, 2;
	cvt.u64.u32 	%rd1, %r20;
	and.b64  	%rd2, %rd1, 65024;
	mov.u64 	%rd3, matrix;
	add.s64 	%rd4, %rd3, %rd2;
	and.b64  	%rd5, %rd1, 508;
	add.s64 	%rd6, %rd4, %rd5;
	ld.global.u32 	%r21, [%rd6];
	mul.wide.u32 	%rd7, %r13, 512;
	mov.u64 	%rd8, out_matrix_gpu;
	add.s64 	%rd9, %rd8, %rd7;
	mul.wide.u32 	%rd10, %r19, 4;
	add.s64 	%rd11, %rd9, %rd10;
	st.global.u32 	[%rd11], %r21;
	ret;

}


// ===== COMPILED SASS (sm_100) =====

	.target	sm_100

	.elftype	@"ET_EXEC"


//--------------------- .note.nv.tkinfo           --------------------------
	.section	.note.nv.tkinfo,"",@"SHT_NOTE"
	.sectionflags	@"SHF_NOTE_NV_TKINFO"
	.tkinfo
        /*0018*/ 	.word	0x00000002
        /*0030*/ 	.string	""
        /*0030*/ 	.string	"ptxas"
        /*0030*/ 	.string	"Cuda compilation tools, release 13.0, V13.0.88"
        /*0030*/ 	.string	"Build cuda_13.0.r13.0/compiler.36424714_0"
        /*0030*/ 	.string	"-arch sm_100 -m 64 "



//--------------------- .note.nv.cuinfo           --------------------------
	.section	.note.nv.cuinfo,"",@"SHT_NOTE"
	.sectionflags	@"SHF_NOTE_NV_CUINFO"
        /*0018*/ 	.short	0x0002
        /*001a*/ 	.short	0x0064
        /*001c*/ 	.short	0x0082
	.zero		2


//--------------------- .nv.info                  --------------------------
	.section	.nv.info,"",@"SHT_CUDA_INFO"
	.align	4


	//----- nvinfo : EIATTR_REGCOUNT
	.align		4
        /*0000*/ 	.byte	0x04, 0x2f
        /*0002*/ 	.short	(.L_3 - .L_2)
	.align		4
.L_2:
        /*0004*/ 	.word	index@(_Z8mash_gpuv)
        /*0008*/ 	.word	0x0000000e


	//----- nvinfo : EIATTR_FRAME_SIZE
	.align		4
.L_3:
        /*000c*/ 	.byte	0x04, 0x11
        /*000e*/ 	.short	(.L_5 - .L_4)
	.align		4
.L_4:
        /*0010*/ 	.word	index@(_Z8mash_gpuv)
        /*0014*/ 	.word	0x00000000


	//----- nvinfo : EIATTR_MIN_STACK_SIZE
	.align		4
.L_5:
        /*0018*/ 	.byte	0x04, 0x12
        /*001a*/ 	.short	(.L_7 - .L_6)
	.align		4
.L_6:
        /*001c*/ 	.word	index@(_Z8mash_gpuv)
        /*0020*/ 	.word	0x00000000
.L_7:


//--------------------- .nv.compat                --------------------------
	.section	.nv.compat,"",@"SHT_CUDA_COMPAT_INFO"
	.align	4
        /*0000*/ 	.byte	0x02, 0x09, 0x00, 0x00, 0x02, 0x02, 0x01, 0x00, 0x02, 0x05, 0x05, 0x00, 0x03, 0x07, 0x01, 0x01
        /*0010*/ 	.byte	0x02, 0x03, 0x00, 0x00, 0x02, 0x06, 0x01, 0x00, 0x04, 0x0b, 0x08, 0x00, 0x09, 0x00, 0x00, 0x00
        /*0020*/ 	.byte	0x00, 0x00, 0x00, 0x00


//--------------------- .nv.info._Z8mash_gpuv     --------------------------
	.section	.nv.info._Z8mash_gpuv,"",@"SHT_CUDA_INFO"
	.sectionflags	@""
	.align	4


	//----- nvinfo : EIATTR_CUDA_API_VERSION
	.align		4
        /*0000*/ 	.byte	0x04, 0x37
        /*0002*/ 	.short	(.L_9 - .L_8)
.L_8:
        /*0004*/ 	.word	0x00000082


	//----- nvinfo : EIATTR_SPARSE_MMA_MASK
	.align		4
.L_9:
        /*0008*/ 	.byte	0x03, 0x50
        /*000a*/ 	.short	0x0000


	//----- nvinfo : EIATTR_MAXREG_COUNT
	.align		4
        /*000c*/ 	.byte	0x03, 0x1b
        /*000e*/ 	.short	0x00ff


	//----- nvinfo : EIATTR_MERCURY_ISA_VERSION
	.align		4
        /*0010*/ 	.byte	0x03, 0x5f
        /*0012*/ 	.short	0x0101


	//----- nvinfo : EIATTR_VRC_CTA_INIT_COUNT
	.align		4
        /*0014*/ 	.byte	0x02, 0x4a
	.zero		1
	.zero		1


	//----- nvinfo : EIATTR_EXIT_INSTR_OFFSETS
	.align		4
        /*0018*/ 	.byte	0x04, 0x1c
        /*001a*/ 	.short	(.L_11 - .L_10)


	//   ....[0]....
.L_10:
        /*001c*/ 	.word	0x000001d0


	//----- nvinfo : EIATTR_SW_WAR
	.align		4
.L_11:
        /*0020*/ 	.byte	0x04, 0x36
        /*0022*/ 	.short	(.L_13 - .L_12)
.L_12:
        /*0024*/ 	.word	0x00000008
.L_13:


//--------------------- .nv.callgraph             --------------------------
	.section	.nv.callgraph,"",@"SHT_CUDA_CALLGRAPH"
	.align	4
	.sectionentsize	8
	.align		4
        /*0000*/ 	.word	0x00000000
	.align		4
        /*0004*/ 	.word	0xffffffff
	.align		4
        /*0008*/ 	.word	0x00000000
	.align		4
        /*000c*/ 	.word	0xfffffffe
	.align		4
        /*0010*/ 	.word	0x00000000
	.align		4
        /*0014*/ 	.word	0xfffffffd
	.align		4
        /*0018*/ 	.word	0x00000000
	.align		4
        /*001c*/ 	.word	0xfffffffc


//--------------------- .nv.constant4             --------------------------
	.section	.nv.constant4,"a",@progbits
	.align	8
	.align		8
.nv.constant4:
        /*0000*/ 	.dword	matrix
	.align		8
        /*0008*/ 	.dword	out_matrix_gpu


//--------------------- .text._Z8mash_gpuv        --------------------------
	.section	.text._Z8mash_gpuv,"ax",@progbits
	.align	128
        .global         _Z8mash_gpuv
        .type           _Z8mash_gpuv,@function
        .size           _Z8mash_gpuv,(.L_x_1 - _Z8mash_gpuv)
        .other          _Z8mash_gpuv,@"STO_CUDA_ENTRY STV_DEFAULT"
_Z8mash_gpuv:
.text._Z8mash_gpuv:
[----:B------:R-:W-:Y:S01]  /*0000*/  LDC R1, c[0x0][0x37c] ;  /* 0x0000df00ff017b82 */ /* 0x000fe20000000800 */
[----:B------:R-:W0:Y:S07]  /*0010*/  S2R R3, SR_TID.X ;  /* 0x0000000000037919 */ /* 0x000e2e0000002100 */
[----:B------:R-:W0:Y:S01]  /*0020*/  S2UR UR4, SR_CTAID.X ;  /* 0x00000000000479c3 */ /* 0x000e220000002500 */
[----:B------:R-:W1:Y:S07]  /*0030*/  LDCU.64 UR6, c[0x4][URZ] ;  /* 0x01000000ff0677ac */ /* 0x000e6e0008000a00 */
[----:B------:R-:W0:Y:S08]  /*0040*/  LDC R0, c[0x0][0x360] ;  /* 0x0000d800ff007b82 */ /* 0x000e300000000800 */
[----:B------:R-:W2:Y:S01]  /*0050*/  LDC.64 R4, c[0x4][0x8] ;  /* 0x01000200ff047b82 */ /* 0x000ea20000000a00 */
[----:B0-----:R-:W-:Y:S01]  /*0060*/  IMAD R0, R0, UR4, R3 ;  /* 0x0000000400007c24 */ /* 0x001fe2000f8e0203 */
[----:B------:R-:W0:Y:S03]  /*0070*/  LDCU.64 UR4, c[0x0][0x358] ;  /* 0x00006b00ff0477ac */ /* 0x000e260008000a00 */
[----:B------:R-:W-:-:S05]  /*0080*/  IMAD.SHL.U32 R2, R0, 0x4, RZ ;  /* 0x0000000400027824 */ /* 0x000fca00078e00ff */
[C---:B------:R-:W-:Y:S02]  /*0090*/  LOP3.LUT R3, R2.reuse, 0xfe00, RZ, 0xc0, !PT ;  /* 0x0000fe0002037812 */ /* 0x040fe400078ec0ff */
[----:B------:R-:W-:-:S04]  /*00a0*/  LOP3.LUT R2, R2, 0x1fc, RZ, 0xc0, !PT ;  /* 0x000001fc02027812 */ /* 0x000fc800078ec0ff */
[----:B-1----:R-:W-:-:S04]  /*00b0*/  IADD3 R2, P0, P1, R2, UR6, R3 ;  /* 0x0000000602027c10 */ /* 0x002fc8000f91e003 */
[----:B------:R-:W-:-:S05]  /*00c0*/  IADD3.X R3, PT, PT, RZ, UR7, RZ, P0, P1 ;  /* 0x00000007ff037c10 */ /* 0x000fca00087e24ff */
[----:B0-----:R2:W3:Y:S01]  /*00d0*/  LDG.E R11, desc[UR4][R2.64] ;  /* 0x00000004020b7981 */ /* 0x0014e2000c1e1900 */
[----:B------:R-:W-:Y:S02]  /*00e0*/  SHF.R.U32.HI R6, RZ, 0x7, R0 ;  /* 0x00000007ff067819 */ /* 0x000fe40000011600 */
[C---:B------:R-:W-:Y:S02]  /*00f0*/  LOP3.LUT P0, RZ, R0.reuse, 0x80, RZ, 0xc0, !PT ;  /* 0x0000008000ff7812 */ /* 0x040fe4000780c0ff */
[----:B------:R-:W-:Y:S02]  /*0100*/  LOP3.LUT R8, R0, 0x1, RZ, 0xc0, !PT ;  /* 0x0000000100087812 */ /* 0x000fe400078ec0ff */
[----:B------:R-:W-:Y:S02]  /*0110*/  LOP3.LUT R6, R6, 0x7f, RZ, 0xc0, !PT ;  /* 0x0000007f06067812 */ /* 0x000fe400078ec0ff */
[----:B------:R-:W-:Y:S02]  /*0120*/  ISETP.NE.U32.AND P1, PT, R8, 0x1, PT ;  /* 0x000000010800780c */ /* 0x000fe40003f25070 */
[----:B------:R-:W-:-:S02]  /*0130*/  IADD3 R7, PT, PT, -R6, 0x80, RZ ;  /* 0x0000008006077810 */ /* 0x000fc40007ffe1ff */
[----:B------:R-:W-:Y:S02]  /*0140*/  LOP3.LUT R0, R0, 0x7f, RZ, 0xc0, !PT ;  /* 0x0000007f00007812 */ /* 0x000fe400078ec0ff */
[----:B------:R-:W-:Y:S02]  /*0150*/  LEA.HI R7, R7, R6, RZ, 0x1f ;  /* 0x0000000607077211 */ /* 0x000fe400078ff8ff */
[----:B------:R-:W-:Y:S02]  /*0160*/  @!P0 SHF.R.U32.HI R7, RZ, 0x1, R6 ;  /* 0x00000001ff078819 */ /* 0x000fe40000011606 */
[----:B------:R-:W-:-:S03]  /*0170*/  IADD3 R9, PT, PT, -R0, 0x80, RZ ;  /* 0x0000008000097810 */ /* 0x000fc60007ffe1ff */
[----:B--2---:R-:W-:Y:S01]  /*0180*/  IMAD.WIDE.U32 R2, R7, 0x200, R4 ;  /* 0x0000020007027825 */ /* 0x004fe200078e0004 */
[----:B------:R-:W-:Y:S02]  /*0190*/  LEA.HI R9, R9, R0, RZ, 0x1f ;  /* 0x0000000009097211 */ /* 0x000fe400078ff8ff */
[----:B------:R-:W-:-:S05]  /*01a0*/  @P1 SHF.R.U32.HI R9, RZ, 0x1, R0 ;  /* 0x00000001ff091819 */ /* 0x000fca0000011600 */
[----:B------:R-:W-:-:S05]  /*01b0*/  IMAD.WIDE.U32 R2, R9, 0x4, R2 ;  /* 0x0000000409027825 */ /* 0x000fca00078e0002 */
[----:B---3--:R-:W-:Y:S01]  /*01c0*/  STG.E desc[UR4][R2.64], R11 ;  /* 0x0000000b02007986 */ /* 0x008fe2000c101904 */
[----:B------:R-:W-:Y:S05]  /*01d0*/  EXIT ;  /* 0x000000000000794d */ /* 0x000fea0003800000 */
.L_x_0:
[----:B------:R-:W-:-:S00]  /*01e0*/  BRA `(.L_x_0) ;  /* 0xfffffffc00fc7947 */ /* 0x000fc0000383ffff */
[----:B------:R-:W-:-:S00]  /*01f0*/  NOP ;  /* 0x0000000000007918 */ /* 0x000fc00000000000 */
        /* <DEDUP_REMOVED lines=8> */
.L_x_1:


//--------------------- .nv.shared.reserved.0     --------------------------
	.section	.nv.shared.reserved.0,"aw",@nobits
	.weak		__nv_reservedSMEM_offset_0_alias
	.size		__nv_reservedSMEM_offset_0_alias, 0, 64
	.other		__nv_reservedSMEM_offset_0_alias,@"STO_CUDA_RESERVED_SHARED STV_DEFAULT"
__nv_reservedSMEM_offset_0_alias:
	.zero		0
	.zero		64


//--------------------- .nv.global                --------------------------
	.section	.nv.global,"aw",@nobits
	.align	4
.nv.global:
	.type		matrix,@object
	.size		matrix,(out_matrix_gpu - matrix)
	.other		matrix,@"STV_DEFAULT STO_CUDA_MANAGED"
matrix:
	.zero		65536
	.type		out_matrix_gpu,@object
	.size		out_matrix_gpu,(.L_1 - out_matrix_gpu)
	.other		out_matrix_gpu,@"STV_DEFAULT STO_CUDA_MANAGED"
out_matrix_gpu:
	.zero		65536
.L_1:


//--------------------- .nv.constant0._Z8mash_gpuv --------------------------
	.section	.nv.constant0._Z8mash_gpuv,"a",@progbits
	.sectionflags	@""
	.align	4
.nv.constant0._Z8mash_gpuv:
	.zero		896


//--------------------- SYMBOLS --------------------------

	.type		.nv.reservedSmem.offset0,@object
	.size		.nv.reservedSmem.offset0,0x4
